	.headerflags	@"EF_CUDA_TEXMODE_UNIFIED EF_CUDA_64BIT_ADDRESS EF_CUDA_ACCELERATORS EF_CUDA_SM90 EF_CUDA_VIRTUAL_SM(EF_CUDA_SM90)"
	.elftype	@"ET_EXEC"


//--------------------- .nv.info                  --------------------------
	.section	.nv.info,"",@"SHT_CUDA_INFO"
	.align	4


	//----- nvinfo : EIATTR_REGCOUNT
	.align		4
        /*0000*/ 	.byte	0x04, 0x2f
        /*0002*/ 	.short	(.L_1 - .L_0)
	.align		4
.L_0:
        /*0004*/ 	.word	index@(triton_per_fused__softmax_2)
        /*0008*/ 	.word	0x0000000e


	//----- nvinfo : EIATTR_MIN_STACK_SIZE
	.align		4
.L_1:
        /*000c*/ 	.byte	0x04, 0x12
        /*000e*/ 	.short	(.L_3 - .L_2)
	.align		4
.L_2:
        /*0010*/ 	.word	index@(triton_per_fused__softmax_2)
        /*0014*/ 	.word	0x00000000


	//----- nvinfo : EIATTR_FRAME_SIZE
	.align		4
.L_3:
        /*0018*/ 	.byte	0x04, 0x11
        /*001a*/ 	.short	(.L_5 - .L_4)
	.align		4
.L_4:
        /*001c*/ 	.word	index@(triton_per_fused__softmax_2)
        /*0020*/ 	.word	0x00000000


	//----- nvinfo : EIATTR_MIN_STACK_SIZE
	.align		4
.L_5:
        /*0024*/ 	.byte	0x04, 0x12
        /*0026*/ 	.short	(.L_7 - .L_6)
	.align		4
.L_6:
        /*0028*/ 	.word	index@(triton_per_fused__softmax_2)
        /*002c*/ 	.word	0x00000000
.L_7:


//--------------------- .nv.info.triton_per_fused__softmax_2 --------------------------
	.section	.nv.info.triton_per_fused__softmax_2,"",@"SHT_CUDA_INFO"
	.sectionflags	@""
	.align	4


	//----- nvinfo : EIATTR_CUDA_API_VERSION
	.align		4
        /*0000*/ 	.byte	0x04, 0x37
        /*0002*/ 	.short	(.L_9 - .L_8)
.L_8:
        /*0004*/ 	.word	0x0000007c


	//----- nvinfo : EIATTR_KPARAM_INFO
	.align		4
.L_9:
        /*0008*/ 	.byte	0x04, 0x17
        /*000a*/ 	.short	(.L_11 - .L_10)
.L_10:
        /*000c*/ 	.word	0x00000000
        /*0010*/ 	.short	0x0002
        /*0012*/ 	.short	0x000c
        /*0014*/ 	.byte	0x00, 0xf0, 0x11, 0x00


	//----- nvinfo : EIATTR_KPARAM_INFO
	.align		4
.L_11:
        /*0018*/ 	.byte	0x04, 0x17
        /*001a*/ 	.short	(.L_13 - .L_12)
.L_12:
        /*001c*/ 	.word	0x00000000
        /*0020*/ 	.short	0x0001
        /*0022*/ 	.short	0x0008
        /*0024*/ 	.byte	0x00, 0xf0, 0x11, 0x00


	//----- nvinfo : EIATTR_KPARAM_INFO
	.align		4
.L_13:
        /*0028*/ 	.byte	0x04, 0x17
        /*002a*/ 	.short	(.L_15 - .L_14)
.L_14:
        /*002c*/ 	.word	0x00000000
        /*0030*/ 	.short	0x0000
        /*0032*/ 	.short	0x0000
        /*0034*/ 	.byte	0x00, 0xf4, 0x21, 0x00


	//----- nvinfo : EIATTR_SPARSE_MMA_MASK
	.align		4
.L_15:
        /*0038*/ 	.byte	0x03, 0x50
        /*003a*/ 	.short	0x0000


	//----- nvinfo : EIATTR_MAXREG_COUNT
	.align		4
        /*003c*/ 	.byte	0x03, 0x1b
        /*003e*/ 	.short	0x00ff


	//----- nvinfo : EIATTR_COOP_GROUP_MASK_REGIDS
	.align		4
        /*0040*/ 	.byte	0x04, 0x29
        /*0042*/ 	.short	(.L_17 - .L_16)


	//   ....[0]....
.L_16:
        /*0044*/ 	.word	0xffffffff


	//   ....[1]....
        /*0048*/ 	.word	0xffffffff


	//   ....[2]....
        /*004c*/ 	.word	0xffffffff


	//   ....[3]....
        /*0050*/ 	.word	0xffffffff


	//   ....[4]....
        /*0054*/ 	.word	0xffffffff


	//   ....[5]....
        /*0058*/ 	.word	0xffffffff


	//----- nvinfo : EIATTR_COOP_GROUP_INSTR_OFFSETS
	.align		4
.L_17:
        /*005c*/ 	.byte	0x04, 0x28
        /*005e*/ 	.short	(.L_19 - .L_18)


	//   ....[0]....
.L_18:
        /*0060*/ 	.word	0x000001a0


	//   ....[1]....
        /*0064*/ 	.word	0x000001e0


	//   ....[2]....
        /*0068*/ 	.word	0x00000220


	//   ....[3]....
        /*006c*/ 	.word	0x00000350


	//   ....[4]....
        /*0070*/ 	.word	0x00000370


	//   ....[5]....
        /*0074*/ 	.word	0x00000390


	//----- nvinfo : EIATTR_EXIT_INSTR_OFFSETS
	.align		4
.L_19:
        /*0078*/ 	.byte	0x04, 0x1c
        /*007a*/ 	.short	(.L_21 - .L_20)


	//   ....[0]....
.L_20:
        /*007c*/ 	.word	0x00000460


	//   ....[1]....
        /*0080*/ 	.word	0x00000480


	//----- nvinfo : EIATTR_REQNTID
	.align		4
.L_21:
        /*0084*/ 	.byte	0x04, 0x10
        /*0086*/ 	.short	(.L_23 - .L_22)
.L_22:
        /*0088*/ 	.word	0x00000040
        /*008c*/ 	.word	0x00000001
        /*0090*/ 	.word	0x00000001


	//----- nvinfo : EIATTR_CRS_STACK_SIZE
	.align		4
.L_23:
        /*0094*/ 	.byte	0x04, 0x1e
        /*0096*/ 	.short	(.L_25 - .L_24)
.L_24:
        /*0098*/ 	.word	0x00000000


	//----- nvinfo : EIATTR_CBANK_PARAM_SIZE
	.align		4
.L_25:
        /*009c*/ 	.byte	0x03, 0x19
        /*009e*/ 	.short	0x0010


	//----- nvinfo : EIATTR_PARAM_CBANK
	.align		4
        /*00a0*/ 	.byte	0x04, 0x0a
        /*00a2*/ 	.short	(.L_27 - .L_26)
	.align		4
.L_26:
        /*00a4*/ 	.word	index@(.nv.constant0.triton_per_fused__softmax_2)
        /*00a8*/ 	.short	0x0210
        /*00aa*/ 	.short	0x0010


	//----- nvinfo : EIATTR_SW_WAR
	.align		4
.L_27:
        /*00ac*/ 	.byte	0x04, 0x36
        /*00ae*/ 	.short	(.L_29 - .L_28)
.L_28:
        /*00b0*/ 	.word	0x00000008
.L_29:


//--------------------- .nv.callgraph             --------------------------
	.section	.nv.callgraph,"",@"SHT_CUDA_CALLGRAPH"
	.align	4
	.sectionentsize	8
	.align		4
        /*0000*/ 	.word	0x00000000
	.align		4
        /*0004*/ 	.word	0xffffffff
	.align		4
        /*0008*/ 	.word	0x00000000
	.align		4
        /*000c*/ 	.word	0xfffffffe
	.align		4
        /*0010*/ 	.word	0x00000000
	.align		4
        /*0014*/ 	.word	0xfffffffd
	.align		4
        /*0018*/ 	.word	0x00000000
	.align		4
        /*001c*/ 	.word	0xfffffffc


//--------------------- .text.triton_per_fused__softmax_2 --------------------------
	.section	.text.triton_per_fused__softmax_2,"ax",@progbits
	.align	128
        .global         triton_per_fused__softmax_2
        .type           triton_per_fused__softmax_2,@function
        .size           triton_per_fused__softmax_2,(.L_x_2 - triton_per_fused__softmax_2)
        .other          triton_per_fused__softmax_2,@"STO_CUDA_ENTRY STV_DEFAULT"
triton_per_fused__softmax_2:
.text.triton_per_fused__softmax_2:
[----:B------:R-:W0:Y:S02]  /*0000*/  LDC R1, c[0x0][0x28] ;  /* 0x00000a00ff017b82 */ /* 0x000e240000000800 */
[----:B------:R-:W1:Y:S01]  /*0010*/  S2R R4, SR_TID.X ;  /* 0x0000000000047919 */ /* 0x000e620000002100 */
[----:B------:R-:W2:Y:S08]  /*0020*/  S2UR UR4, SR_CTAID.X ;  /* 0x00000000000479c3 */ /* 0x000eb00000002500 */
[----:B------:R-:W3:Y:S01]  /*0030*/  LDC.64 R2, c[0x0][0x210] ;  /* 0x00008400ff027b82 */ /* 0x000ee20000000a00 */
[----:B--2---:R-:W-:Y:S01]  /*0040*/  USHF.L.U32 UR4, UR4, 0x3, URZ ;  /* 0x0000000304047899 */ /* 0x004fe2000800063f */
[----:B-1----:R-:W-:Y:S01]  /*0050*/  SHF.R.U32.HI R0, RZ, 0x3, R4 ;  /* 0x00000003ff007819 */ /* 0x002fe20000011604 */
[----:B------:R-:W-:-:S03]  /*0060*/  IMAD.SHL.U32 R4, R4, 0x2, RZ ;  /* 0x0000000204047824 */ /* 0x000fc600078e00ff */
[----:B------:R-:W-:Y:S02]  /*0070*/  SGXT.U32 R0, R0, 0x3 ;  /* 0x000000030000781a */ /* 0x000fe40000000000 */
[----:B------:R-:W-:Y:S02]  /*0080*/  LOP3.LUT R5, R4, 0xe, RZ, 0xc0, !PT ;  /* 0x0000000e04057812 */ /* 0x000fe400078ec0ff */
[----:B------:R-:W-:Y:S01]  /*0090*/  LOP3.LUT R0, R0, UR4, RZ, 0xfc, !PT ;  /* 0x0000000400007c12 */ /* 0x000fe2000f8efcff */
[----:B------:R-:W-:-:S03]  /*00a0*/  ULDC.64 UR4, c[0x0][0x208] ;  /* 0x0000820000047ab9 */ /* 0x000fc60000000a00 */
[C---:B------:R-:W-:Y:S01]  /*00b0*/  ISETP.GE.AND P0, PT, R0.reuse, 0x40, PT ;  /* 0x000000400000780c */ /* 0x040fe20003f06270 */
[----:B------:R-:W-:-:S04]  /*00c0*/  IMAD R5, R0, 0x10, R5 ;  /* 0x0000001000057824 */ /* 0x000fc800078e0205 */
[----:B---3--:R-:W-:Y:S01]  /*00d0*/  IMAD.WIDE R2, R5, 0x4, R2 ;  /* 0x0000000405027825 */ /* 0x008fe200078e0202 */
[----:B------:R-:W-:-:S07]  /*00e0*/  CS2R R4, SRZ ;  /* 0x0000000000047805 */ /* 0x000fce000001ff00 */
[----:B------:R-:W-:Y:S05]  /*00f0*/  @P0 BRA `(.L_x_0) ;  /* 0x0000000000040947 */ /* 0x000fea0003800000 */
[----:B------:R1:W5:Y:S02]  /*0100*/  LDG.E.64 R4, desc[UR4][R2.64] ;  /* 0x0000000402047981 */ /* 0x000364000c1e1b00 */
.L_x_0:
[----:B-----5:R-:W-:Y:S02]  /*0110*/  SEL R5, R5, RZ, !P0 ;  /* 0x000000ff05057207 */ /* 0x020fe40004000000 */
[----:B------:R-:W-:Y:S02]  /*0120*/  SEL R4, R4, RZ, !P0 ;  /* 0x000000ff04047207 */ /* 0x000fe40004000000 */
[----:B------:R-:W-:Y:S02]  /*0130*/  FSEL R7, R5, -INF , !P0 ;  /* 0xff80000005077808 */ /* 0x000fe40004000000 */
[----:B------:R-:W-:-:S04]  /*0140*/  FSEL R0, R4, -INF , !P0 ;  /* 0xff80000004007808 */ /* 0x000fc80004000000 */
[C---:B------:R-:W-:Y:S02]  /*0150*/  FSETP.GT.AND P1, PT, R0.reuse, R7, PT ;  /* 0x000000070000720b */ /* 0x040fe40003f24000 */
[----:B------:R-:W-:-:S11]  /*0160*/  FSETP.NAN.AND P2, PT, R0, R0, PT ;  /* 0x000000000000720b */ /* 0x000fd60003f48000 */
[----:B------:R-:W-:-:S04]  /*0170*/  @!P1 FSEL R0, R0, R7, P2 ;  /* 0x0000000700009208 */ /* 0x000fc80001000000 */
[C---:B------:R-:W-:Y:S01]  /*0180*/  FSETP.NAN.AND P2, PT, R0.reuse, R0, PT ;  /* 0x000000000000720b */ /* 0x040fe20003f48000 */
[----:B------:R-:W-:Y:S05]  /*0190*/  WARPSYNC.ALL ;  /* 0x0000000000007948 */ /* 0x000fea0003800000 */
[----:B------:R-:W2:Y:S02]  /*01a0*/  SHFL.BFLY PT, R7, R0, 0x4, 0x1f ;  /* 0x0c801f0000077f89 */ /* 0x000ea400000e0000 */
[----:B--2---:R-:W-:-:S13]  /*01b0*/  FSETP.GT.AND P1, PT, R0, R7, PT ;  /* 0x000000070000720b */ /* 0x004fda0003f24000 */
[----:B------:R-:W-:-:S04]  /*01c0*/  @!P1 FSEL R0, R0, R7, P2 ;  /* 0x0000000700009208 */ /* 0x000fc80001000000 */
[C---:B------:R-:W-:Y:S01]  /*01d0*/  FSETP.NAN.AND P2, PT, R0.reuse, R0, PT ;  /* 0x000000000000720b */ /* 0x040fe20003f48000 */
[----:B------:R-:W2:Y:S02]  /*01e0*/  SHFL.BFLY PT, R7, R0, 0x2, 0x1f ;  /* 0x0c401f0000077f89 */ /* 0x000ea400000e0000 */
[----:B--2---:R-:W-:-:S13]  /*01f0*/  FSETP.GT.AND P1, PT, R0, R7, PT ;  /* 0x000000070000720b */ /* 0x004fda0003f24000 */
[----:B------:R-:W-:-:S04]  /*0200*/  @!P1 FSEL R0, R0, R7, P2 ;  /* 0x0000000700009208 */ /* 0x000fc80001000000 */
[C---:B------:R-:W-:Y:S01]  /*0210*/  FSETP.NAN.AND P2, PT, R0.reuse, R0, PT ;  /* 0x000000000000720b */ /* 0x040fe20003f48000 */
[----:B------:R-:W2:Y:S02]  /*0220*/  SHFL.BFLY PT, R7, R0, 0x1, 0x1f ;  /* 0x0c201f0000077f89 */ /* 0x000ea400000e0000 */
[----:B--2---:R-:W-:-:S13]  /*0230*/  FSETP.GT.AND P1, PT, R0, R7, PT ;  /* 0x000000070000720b */ /* 0x004fda0003f24000 */
[----:B------:R-:W-:-:S05]  /*0240*/  @!P1 FSEL R0, R0, R7, P2 ;  /* 0x0000000700009208 */ /* 0x000fca0001000000 */
[--C-:B------:R-:W-:Y:S01]  /*0250*/  FADD R4, R4, -R0.reuse ;  /* 0x8000000004047221 */ /* 0x100fe20000000000 */
[----:B------:R-:W-:-:S03]  /*0260*/  FADD R5, R5, -R0 ;  /* 0x8000000005057221 */ /* 0x000fc60000000000 */
[----:B------:R-:W-:Y:S01]  /*0270*/  FMUL R4, R4, 0.5 ;  /* 0x3f00000004047820 */ /* 0x000fe20000400000 */
[----:B------:R-:W-:-:S03]  /*0280*/  FMUL R5, R5, 0.5 ;  /* 0x3f00000005057820 */ /* 0x000fc60000400000 */
[----:B------:R-:W-:Y:S01]  /*0290*/  FMUL R4, R4, 1.4426950216293334961 ;  /* 0x3fb8aa3b04047820 */ /* 0x000fe20000400000 */
[----:B------:R-:W-:-:S04]  /*02a0*/  FMUL R5, R5, 1.4426950216293334961 ;  /* 0x3fb8aa3b05057820 */ /* 0x000fc80000400000 */
[----:B------:R-:W-:Y:S02]  /*02b0*/  FSETP.GEU.AND P1, PT, R4, -126, PT ;  /* 0xc2fc00000400780b */ /* 0x000fe40003f2e000 */
[----:B------:R-:W-:-:S11]  /*02c0*/  FSETP.GEU.AND P2, PT, R5, -126, PT ;  /* 0xc2fc00000500780b */ /* 0x000fd60003f4e000 */
[----:B------:R-:W-:Y:S02]  /*02d0*/  @!P1 FMUL R4, R4, 0.5 ;  /* 0x3f00000004049820 */ /* 0x000fe40000400000 */
[----:B------:R-:W-:Y:S02]  /*02e0*/  @!P2 FMUL R5, R5, 0.5 ;  /* 0x3f0000000505a820 */ /* 0x000fe40000400000 */
[----:B------:R-:W2:Y:S08]  /*02f0*/  MUFU.EX2 R0, R4 ;  /* 0x0000000400007308 */ /* 0x000eb00000000800 */
[----:B------:R-:W3:Y:S01]  /*0300*/  MUFU.EX2 R7, R5 ;  /* 0x0000000500077308 */ /* 0x000ee20000000800 */
[----:B--2---:R-:W-:Y:S01]  /*0310*/  @!P1 FMUL R0, R0, R0 ;  /* 0x0000000000009220 */ /* 0x004fe20000400000 */
[----:B---3--:R-:W-:-:S04]  /*0320*/  @!P2 FMUL R7, R7, R7 ;  /* 0x000000070707a220 */ /* 0x008fc80000400000 */
[----:B------:R-:W-:-:S05]  /*0330*/  FADD R6, R0, R7 ;  /* 0x0000000700067221 */ /* 0x000fca0000000000 */
[----:B------:R-:W-:-:S05]  /*0340*/  FSEL R6, R6, RZ, !P0 ;  /* 0x000000ff06067208 */ /* 0x000fca0004000000 */
[----:B------:R-:W2:Y:S02]  /*0350*/  SHFL.BFLY PT, R9, R6, 0x4, 0x1f ;  /* 0x0c801f0006097f89 */ /* 0x000ea400000e0000 */
[----:B--2---:R-:W-:-:S05]  /*0360*/  FADD R9, R6, R9 ;  /* 0x0000000906097221 */ /* 0x004fca0000000000 */
[----:B------:R-:W2:Y:S02]  /*0370*/  SHFL.BFLY PT, R8, R9, 0x2, 0x1f ;  /* 0x0c401f0009087f89 */ /* 0x000ea400000e0000 */
[----:B--2---:R-:W-:-:S05]  /*0380*/  FADD R8, R9, R8 ;  /* 0x0000000809087221 */ /* 0x004fca0000000000 */
[----:B------:R-:W2:Y:S02]  /*0390*/  SHFL.BFLY PT, R11, R8, 0x1, 0x1f ;  /* 0x0c201f00080b7f89 */ /* 0x000ea400000e0000 */
[----:B--2---:R-:W-:-:S05]  /*03a0*/  FADD R11, R8, R11 ;  /* 0x0000000b080b7221 */ /* 0x004fca0000000000 */
[C---:B------:R-:W-:Y:S02]  /*03b0*/  FSETP.GT.AND P1, PT, |R11|.reuse, 8.50705917302346158658e+37, PT ;  /* 0x7e8000000b00780b */ /* 0x040fe40003f24200 */
[----:B------:R-:W-:-:S11]  /*03c0*/  FSETP.GEU.AND P2, PT, |R11|, 1.175494350822287508e-38, PT ;  /* 0x008000000b00780b */ /* 0x000fd60003f4e200 */
[----:B------:R-:W-:Y:S01]  /*03d0*/  @P1 FMUL R11, R11, 0.25 ;  /* 0x3e8000000b0b1820 */ /* 0x000fe20000400000 */
[----:B------:R-:W-:Y:S01]  /*03e0*/  @P1 FMUL R0, R0, 0.25 ;  /* 0x3e80000000001820 */ /* 0x000fe20000400000 */
[----:B------:R-:W-:Y:S02]  /*03f0*/  @P1 FMUL R7, R7, 0.25 ;  /* 0x3e80000007071820 */ /* 0x000fe40000400000 */
[----:B------:R-:W-:Y:S01]  /*0400*/  @!P2 FMUL R11, R11, 16777216 ;  /* 0x4b8000000b0ba820 */ /* 0x000fe20000400000 */
[----:B------:R-:W-:Y:S01]  /*0410*/  @!P2 FMUL R0, R0, 16777216 ;  /* 0x4b8000000000a820 */ /* 0x000fe20000400000 */
[----:B------:R-:W-:-:S04]  /*0420*/  @!P2 FMUL R7, R7, 16777216 ;  /* 0x4b8000000707a820 */ /* 0x000fc80000400000 */
[----:B------:R-:W2:Y:S02]  /*0430*/  MUFU.RCP R11, R11 ;  /* 0x0000000b000b7308 */ /* 0x000ea40000001000 */
[C---:B--2---:R-:W-:Y:S01]  /*0440*/  FMUL R6, R11.reuse, R0 ;  /* 0x000000000b067220 */ /* 0x044fe20000400000 */
[----:B------:R-:W-:Y:S01]  /*0450*/  FMUL R7, R11, R7 ;  /* 0x000000070b077220 */ /* 0x000fe20000400000 */
[----:B------:R-:W-:Y:S06]  /*0460*/  @P0 EXIT ;  /* 0x000000000000094d */ /* 0x000fec0003800000 */
[----:B------:R-:W-:Y:S01]  /*0470*/  STG.E.64 desc[UR4][R2.64], R6 ;  /* 0x0000000602007986 */ /* 0x000fe2000c101b04 */
[----:B------:R-:W-:Y:S05]  /*0480*/  EXIT ;  /* 0x000000000000794d */ /* 0x000fea0003800000 */
.L_x_1:
[----:B------:R-:W-:-:S00]  /*0490*/  BRA `(.L_x_1) ;  /* 0xfffffffc00fc7947 */ /* 0x000fc0000383ffff */
[----:B------:R-:W-:-:S00]  /*04a0*/  NOP ;  /* 0x0000000000007918 */ /* 0x000fc00000000000 */
        /* <DEDUP_REMOVED lines=13> */
.L_x_2:


//--------------------- .nv.constant0.triton_per_fused__softmax_2 --------------------------
	.section	.nv.constant0.triton_per_fused__softmax_2,"a",@progbits
	.sectionflags	@""
	.align	4
.nv.constant0.triton_per_fused__softmax_2:
	.zero		544
